	.headerflags	@"EF_CUDA_TEXMODE_UNIFIED EF_CUDA_64BIT_ADDRESS EF_CUDA_ACCELERATORS EF_CUDA_SM90 EF_CUDA_VIRTUAL_SM(EF_CUDA_SM90)"
	.elftype	@"ET_EXEC"


//--------------------- .nv.info                  --------------------------
	.section	.nv.info,"",@"SHT_CUDA_INFO"
	.align	4


	//----- nvinfo : EIATTR_REGCOUNT
	.align		4
        /*0000*/ 	.byte	0x04, 0x2f
        /*0002*/ 	.short	(.L_1 - .L_0)
	.align		4
.L_0:
        /*0004*/ 	.word	index@(triton_poi_fused__native_batch_norm_legit_no_training_add_clone_mul_sigmoid_4)
        /*0008*/ 	.word	0x00000016


	//----- nvinfo : EIATTR_MIN_STACK_SIZE
	.align		4
.L_1:
        /*000c*/ 	.byte	0x04, 0x12
        /*000e*/ 	.short	(.L_3 - .L_2)
	.align		4
.L_2:
        /*0010*/ 	.word	index@(triton_poi_fused__native_batch_norm_legit_no_training_add_clone_mul_sigmoid_4)
        /*0014*/ 	.word	0x00000000


	//----- nvinfo : EIATTR_FRAME_SIZE
	.align		4
.L_3:
        /*0018*/ 	.byte	0x04, 0x11
        /*001a*/ 	.short	(.L_5 - .L_4)
	.align		4
.L_4:
        /*001c*/ 	.word	index@(triton_poi_fused__native_batch_norm_legit_no_training_add_clone_mul_sigmoid_4)
        /*0020*/ 	.word	0x00000000


	//----- nvinfo : EIATTR_MIN_STACK_SIZE
	.align		4
.L_5:
        /*0024*/ 	.byte	0x04, 0x12
        /*0026*/ 	.short	(.L_7 - .L_6)
	.align		4
.L_6:
        /*0028*/ 	.word	index@(triton_poi_fused__native_batch_norm_legit_no_training_add_clone_mul_sigmoid_4)
        /*002c*/ 	.word	0x00000000
.L_7:


//--------------------- .nv.info.triton_poi_fused__native_batch_norm_legit_no_training_add_clone_mul_sigmoid_4 --------------------------
	.section	.nv.info.triton_poi_fused__native_batch_norm_legit_no_training_add_clone_mul_sigmoid_4,"",@"SHT_CUDA_INFO"
	.sectionflags	@""
	.align	4


	//----- nvinfo : EIATTR_CUDA_API_VERSION
	.align		4
        /*0000*/ 	.byte	0x04, 0x37
        /*0002*/ 	.short	(.L_9 - .L_8)
.L_8:
        /*0004*/ 	.word	0x0000007c


	//----- nvinfo : EIATTR_KPARAM_INFO
	.align		4
.L_9:
        /*0008*/ 	.byte	0x04, 0x17
        /*000a*/ 	.short	(.L_11 - .L_10)
.L_10:
        /*000c*/ 	.word	0x00000000
        /*0010*/ 	.short	0x0005
        /*0012*/ 	.short	0x0028
        /*0014*/ 	.byte	0x00, 0xf0, 0x11, 0x00


	//----- nvinfo : EIATTR_KPARAM_INFO
	.align		4
.L_11:
        /*0018*/ 	.byte	0x04, 0x17
        /*001a*/ 	.short	(.L_13 - .L_12)
.L_12:
        /*001c*/ 	.word	0x00000000
        /*0020*/ 	.short	0x0004
        /*0022*/ 	.short	0x0020
        /*0024*/ 	.byte	0x00, 0xf4, 0x21, 0x00


	//----- nvinfo : EIATTR_KPARAM_INFO
	.align		4
.L_13:
        /*0028*/ 	.byte	0x04, 0x17
        /*002a*/ 	.short	(.L_15 - .L_14)
.L_14:
        /*002c*/ 	.word	0x00000000
        /*0030*/ 	.short	0x0003
        /*0032*/ 	.short	0x0018
        /*0034*/ 	.byte	0x00, 0xf4, 0x21, 0x00


	//----- nvinfo : EIATTR_KPARAM_INFO
	.align		4
.L_15:
        /*0038*/ 	.byte	0x04, 0x17
        /*003a*/ 	.short	(.L_17 - .L_16)
.L_16:
        /*003c*/ 	.word	0x00000000
        /*0040*/ 	.short	0x0002
        /*0042*/ 	.short	0x0010
        /*0044*/ 	.byte	0x00, 0xf4, 0x21, 0x00


	//----- nvinfo : EIATTR_KPARAM_INFO
	.align		4
.L_17:
        /*0048*/ 	.byte	0x04, 0x17
        /*004a*/ 	.short	(.L_19 - .L_18)
.L_18:
        /*004c*/ 	.word	0x00000000
        /*0050*/ 	.short	0x0001
        /*0052*/ 	.short	0x0008
        /*0054*/ 	.byte	0x00, 0xf4, 0x21, 0x00


	//----- nvinfo : EIATTR_KPARAM_INFO
	.align		4
.L_19:
        /*0058*/ 	.byte	0x04, 0x17
        /*005a*/ 	.short	(.L_21 - .L_20)
.L_20:
        /*005c*/ 	.word	0x00000000
        /*0060*/ 	.short	0x0000
        /*0062*/ 	.short	0x0000
        /*0064*/ 	.byte	0x00, 0xf4, 0x21, 0x00


	//----- nvinfo : EIATTR_SPARSE_MMA_MASK
	.align		4
.L_21:
        /*0068*/ 	.byte	0x03, 0x50
        /*006a*/ 	.short	0x0000


	//----- nvinfo : EIATTR_MAXREG_COUNT
	.align		4
        /*006c*/ 	.byte	0x03, 0x1b
        /*006e*/ 	.short	0x00ff


	//----- nvinfo : EIATTR_EXIT_INSTR_OFFSETS
	.align		4
        /*0070*/ 	.byte	0x04, 0x1c
        /*0072*/ 	.short	(.L_23 - .L_22)


	//   ....[0]....
.L_22:
        /*0074*/ 	.word	0x00000330


	//   ....[1]....
        /*0078*/ 	.word	0x00000360


	//----- nvinfo : EIATTR_REQNTID
	.align		4
.L_23:
        /*007c*/ 	.byte	0x04, 0x10
        /*007e*/ 	.short	(.L_25 - .L_24)
.L_24:
        /*0080*/ 	.word	0x00000080
        /*0084*/ 	.word	0x00000001
        /*0088*/ 	.word	0x00000001


	//----- nvinfo : EIATTR_CBANK_PARAM_SIZE
	.align		4
.L_25:
        /*008c*/ 	.byte	0x03, 0x19
        /*008e*/ 	.short	0x002c


	//----- nvinfo : EIATTR_PARAM_CBANK
	.align		4
        /*0090*/ 	.byte	0x04, 0x0a
        /*0092*/ 	.short	(.L_27 - .L_26)
	.align		4
.L_26:
        /*0094*/ 	.word	index@(.nv.constant0.triton_poi_fused__native_batch_norm_legit_no_training_add_clone_mul_sigmoid_4)
        /*0098*/ 	.short	0x0210
        /*009a*/ 	.short	0x002c


	//----- nvinfo : EIATTR_SW_WAR
	.align		4
.L_27:
        /*009c*/ 	.byte	0x04, 0x36
        /*009e*/ 	.short	(.L_29 - .L_28)
.L_28:
        /*00a0*/ 	.word	0x00000008
.L_29:


//--------------------- .nv.callgraph             --------------------------
	.section	.nv.callgraph,"",@"SHT_CUDA_CALLGRAPH"
	.align	4
	.sectionentsize	8
	.align		4
        /*0000*/ 	.word	0x00000000
	.align		4
        /*0004*/ 	.word	0xffffffff
	.align		4
        /*0008*/ 	.word	0x00000000
	.align		4
        /*000c*/ 	.word	0xfffffffe
	.align		4
        /*0010*/ 	.word	0x00000000
	.align		4
        /*0014*/ 	.word	0xfffffffd
	.align		4
        /*0018*/ 	.word	0x00000000
	.align		4
        /*001c*/ 	.word	0xfffffffc


//--------------------- .text.triton_poi_fused__native_batch_norm_legit_no_training_add_clone_mul_sigmoid_4 --------------------------
	.section	.text.triton_poi_fused__native_batch_norm_legit_no_training_add_clone_mul_sigmoid_4,"ax",@progbits
	.align	128
        .global         triton_poi_fused__native_batch_norm_legit_no_training_add_clone_mul_sigmoid_4
        .type           triton_poi_fused__native_batch_norm_legit_no_training_add_clone_mul_sigmoid_4,@function
        .size           triton_poi_fused__native_batch_norm_legit_no_training_add_clone_mul_sigmoid_4,(.L_x_1 - triton_poi_fused__native_batch_norm_legit_no_training_add_clone_mul_sigmoid_4)
        .other          triton_poi_fused__native_batch_norm_legit_no_training_add_clone_mul_sigmoid_4,@"STO_CUDA_ENTRY STV_DEFAULT"
triton_poi_fused__native_batch_norm_legit_no_training_add_clone_mul_sigmoid_4:
.text.triton_poi_fused__native_batch_norm_legit_no_training_add_clone_mul_sigmoid_4:
[----:B------:R-:W0:Y:S01]  /*0000*/  LDC R1, c[0x0][0x28] ;  /* 0x00000a00ff017b82 */ /* 0x000e220000000800 */
[----:B------:R-:W1:Y:S07]  /*0010*/  S2R R11, SR_TID.X ;  /* 0x00000000000b7919 */ /* 0x000e6e0000002100 */
[----:B------:R-:W2:Y:S01]  /*0020*/  LDC.64 R8, c[0x0][0x220] ;  /* 0x00008800ff087b82 */ /* 0x000ea20000000a00 */
[----:B------:R-:W-:Y:S01]  /*0030*/  ULDC.64 UR4, c[0x0][0x208] ;  /* 0x0000820000047ab9 */ /* 0x000fe20000000a00 */
[----:B------:R-:W3:Y:S06]  /*0040*/  S2R R14, SR_CTAID.X ;  /* 0x00000000000e7919 */ /* 0x000eec0000002500 */
[----:B------:R-:W4:Y:S08]  /*0050*/  LDC.64 R6, c[0x0][0x210] ;  /* 0x00008400ff067b82 */ /* 0x000f300000000a00 */
[----:B------:R-:W5:Y:S08]  /*0060*/  LDC.64 R4, c[0x0][0x218] ;  /* 0x00008600ff047b82 */ /* 0x000f700000000a00 */
[----:B------:R-:W2:Y:S01]  /*0070*/  LDC.64 R2, c[0x0][0x228] ;  /* 0x00008a00ff027b82 */ /* 0x000ea20000000a00 */
[----:B-1----:R-:W-:-:S02]  /*0080*/  LOP3.LUT R11, R11, 0x7f, RZ, 0xc0, !PT ;  /* 0x0000007f0b0b7812 */ /* 0x002fc400078ec0ff */
[----:B---3--:R-:W-:-:S03]  /*0090*/  SHF.R.S32.HI R15, RZ, 0x18, R14 ;  /* 0x00000018ff0f7819 */ /* 0x008fc6000001140e */
[----:B------:R-:W-:-:S04]  /*00a0*/  IMAD R11, R14, 0x80, R11 ;  /* 0x000000800e0b7824 */ /* 0x000fc800078e020b */
[C---:B----4-:R-:W-:Y:S01]  /*00b0*/  IMAD.WIDE R6, R11.reuse, 0x4, R6 ;  /* 0x000000040b067825 */ /* 0x050fe200078e0206 */
[----:B------:R-:W-:Y:S02]  /*00c0*/  SHF.R.S32.HI R0, RZ, 0x1f, R11 ;  /* 0x0000001fff007819 */ /* 0x000fe4000001140b */
[----:B------:R-:W-:Y:S02]  /*00d0*/  ISETP.GE.AND P0, PT, R11, 0x100, PT ;  /* 0x000001000b00780c */ /* 0x000fe40003f06270 */
[CC--:B------:R-:W-:Y:S02]  /*00e0*/  LEA.HI R10, R0.reuse, R11.reuse, RZ, 0x4 ;  /* 0x0000000b000a7211 */ /* 0x0c0fe400078f20ff */
[----:B------:R-:W-:Y:S02]  /*00f0*/  LEA.HI R0, R0, R11, RZ, 0x2 ;  /* 0x0000000b00007211 */ /* 0x000fe400078f10ff */
[----:B------:R-:W-:Y:S02]  /*0100*/  SHF.R.S32.HI R12, RZ, 0x4, R10 ;  /* 0x00000004ff0c7819 */ /* 0x000fe4000001140a */
[----:B------:R-:W-:-:S02]  /*0110*/  LOP3.LUT R14, R0, 0xfffffffc, RZ, 0xc0, !PT ;  /* 0xfffffffc000e7812 */ /* 0x000fc400078ec0ff */
[----:B------:R-:W-:Y:S02]  /*0120*/  SHF.R.S32.HI R13, RZ, 0x2, R0 ;  /* 0x00000002ff0d7819 */ /* 0x000fe40000011400 */
[----:B------:R-:W-:Y:S02]  /*0130*/  LEA.HI R16, R12, R12, RZ, 0x2 ;  /* 0x0000000c0c107211 */ /* 0x000fe400078f10ff */
[----:B------:R-:W-:Y:S01]  /*0140*/  SGXT R0, R15, 0x1 ;  /* 0x000000010f00781a */ /* 0x000fe20000000200 */
[----:B------:R-:W-:Y:S01]  /*0150*/  IMAD.IADD R15, R11, 0x1, -R14 ;  /* 0x000000010b0f7824 */ /* 0x000fe200078e0a0e */
[----:B------:R-:W-:Y:S02]  /*0160*/  LEA.HI R14, R13, R13, RZ, 0x2 ;  /* 0x0000000d0d0e7211 */ /* 0x000fe400078f10ff */
[----:B------:R-:W-:Y:S01]  /*0170*/  LOP3.LUT R17, R16, 0xfffffffc, RZ, 0xc0, !PT ;  /* 0xfffffffc10117812 */ /* 0x000fe200078ec0ff */
[----:B------:R-:W-:Y:S01]  /*0180*/  IMAD R15, R12, 0x4, R15 ;  /* 0x000000040c0f7824 */ /* 0x000fe200078e020f */
[----:B------:R-:W-:-:S02]  /*0190*/  LEA.HI R0, R0, R11, RZ, 0x6 ;  /* 0x0000000b00007211 */ /* 0x000fc400078f30ff */
[----:B------:R-:W-:Y:S01]  /*01a0*/  LOP3.LUT R14, R14, 0x3ffffffc, RZ, 0xc0, !PT ;  /* 0x3ffffffc0e0e7812 */ /* 0x000fe200078ec0ff */
[----:B--2---:R-:W-:Y:S01]  /*01b0*/  IMAD.WIDE R8, R15, 0x4, R8 ;  /* 0x000000040f087825 */ /* 0x004fe200078e0208 */
[----:B------:R-:W-:Y:S02]  /*01c0*/  IADD3 R17, R12, -R17, RZ ;  /* 0x800000110c117210 */ /* 0x000fe40007ffe0ff */
[----:B------:R-:W-:Y:S01]  /*01d0*/  SHF.R.S32.HI R0, RZ, 0x6, R0 ;  /* 0x00000006ff007819 */ /* 0x000fe20000011400 */
[----:B------:R-:W-:Y:S01]  /*01e0*/  IMAD.IADD R14, R13, 0x1, -R14 ;  /* 0x000000010d0e7824 */ /* 0x000fe200078e0a0e */
[----:B------:R-:W-:Y:S02]  /*01f0*/  LOP3.LUT R10, R10, 0xfffffff0, RZ, 0xc0, !PT ;  /* 0xfffffff00a0a7812 */ /* 0x000fe400078ec0ff */
[----:B------:R-:W-:-:S03]  /*0200*/  LEA R17, R0, R17, 0x4 ;  /* 0x0000001100117211 */ /* 0x000fc600078e20ff */
[----:B------:R-:W-:Y:S02]  /*0210*/  IMAD.IADD R13, R11, 0x1, -R10 ;  /* 0x000000010b0d7824 */ /* 0x000fe400078e0a0a */
[----:B------:R-:W-:Y:S01]  /*0220*/  IMAD R19, R14, 0x4, R17 ;  /* 0x000000040e137824 */ /* 0x000fe200078e0211 */
[----:B------:R-:W-:Y:S01]  /*0230*/  HFMA2.MMA R17, -RZ, RZ, 0, 0 ;  /* 0x00000000ff117435 */ /* 0x000fe200000001ff */
[----:B------:R-:W-:Y:S02]  /*0240*/  IMAD R13, R0, 0x10, R13 ;  /* 0x00000010000d7824 */ /* 0x000fe400078e020d */
[----:B------:R-:W-:Y:S02]  /*0250*/  IMAD.MOV.U32 R0, RZ, RZ, RZ ;  /* 0x000000ffff007224 */ /* 0x000fe400078e00ff */
[----:B------:R-:W-:Y:S02]  /*0260*/  IMAD.MOV.U32 R15, RZ, RZ, RZ ;  /* 0x000000ffff0f7224 */ /* 0x000fe400078e00ff */
[----:B-----5:R-:W-:-:S02]  /*0270*/  IMAD.WIDE R4, R13, 0x4, R4 ;  /* 0x000000040d047825 */ /* 0x020fc400078e0204 */
[----:B------:R-:W2:Y:S01]  /*0280*/  @!P0 LDG.E R0, desc[UR4][R6.64] ;  /* 0x0000000406008981 */ /* 0x000ea2000c1e1900 */
[----:B------:R-:W1:Y:S01]  /*0290*/  LDC.64 R12, c[0x0][0x230] ;  /* 0x00008c00ff0c7b82 */ /* 0x000e620000000a00 */
[----:B0-----:R-:W-:Y:S02]  /*02a0*/  IMAD.WIDE R2, R19, 0x4, R2 ;  /* 0x0000000413027825 */ /* 0x001fe400078e0202 */
[----:B------:R-:W2:Y:S01]  /*02b0*/  @!P0 LDG.E.EL R17, desc[UR4][R8.64] ;  /* 0x0000000408118981 */ /* 0x000ea2000c2e1900 */
[----:B------:R-:W-:-:S03]  /*02c0*/  MOV R19, RZ ;  /* 0x000000ff00137202 */ /* 0x000fc60000000f00 */
[----:B------:R-:W3:Y:S04]  /*02d0*/  @!P0 LDG.E.EL R15, desc[UR4][R4.64] ;  /* 0x00000004040f8981 */ /* 0x000ee8000c2e1900 */
[----:B------:R-:W4:Y:S01]  /*02e0*/  @!P0 LDG.E.EL R19, desc[UR4][R2.64] ;  /* 0x0000000402138981 */ /* 0x000f22000c2e1900 */
[----:B--2---:R-:W-:-:S04]  /*02f0*/  FMUL R10, R17, R0 ;  /* 0x00000000110a7220 */ /* 0x004fc80000400000 */
[----:B---3--:R-:W-:Y:S01]  /*0300*/  FFMA R14, R15, R0, R10 ;  /* 0x000000000f0e7223 */ /* 0x008fe2000000000a */
[----:B-1----:R-:W-:-:S04]  /*0310*/  IMAD.WIDE R10, R11, 0x4, R12 ;  /* 0x000000040b0a7825 */ /* 0x002fc800078e020c */
[----:B----4-:R-:W-:Y:S01]  /*0320*/  FFMA R14, R19, R0, R14 ;  /* 0x00000000130e7223 */ /* 0x010fe2000000000e */
[----:B------:R-:W-:Y:S06]  /*0330*/  @P0 EXIT ;  /* 0x000000000000094d */ /* 0x000fec0003800000 */
[----:B------:R-:W-:-:S05]  /*0340*/  FMUL R3, R14, 0.3333333432674407959 ;  /* 0x3eaaaaab0e037820 */ /* 0x000fca0000400000 */
[----:B------:R-:W-:Y:S01]  /*0350*/  STG.E desc[UR4][R10.64], R3 ;  /* 0x000000030a007986 */ /* 0x000fe2000c101904 */
[----:B------:R-:W-:Y:S05]  /*0360*/  EXIT ;  /* 0x000000000000794d */ /* 0x000fea0003800000 */
.L_x_0:
[----:B------:R-:W-:-:S00]  /*0370*/  BRA `(.L_x_0) ;  /* 0xfffffffc00fc7947 */ /* 0x000fc0000383ffff */
[----:B------:R-:W-:-:S00]  /*0380*/  NOP ;  /* 0x0000000000007918 */ /* 0x000fc00000000000 */
[----:B------:R-:W-:-:S00]  /*0390*/  NOP ;  /* 0x0000000000007918 */ /* 0x000fc00000000000 */
[----:B------:R-:W-:-:S00]  /*03a0*/  NOP ;  /* 0x0000000000007918 */ /* 0x000fc00000000000 */
[----:B------:R-:W-:-:S00]  /*03b0*/  NOP ;  /* 0x0000000000007918 */ /* 0x000fc00000000000 */
[----:B------:R-:W-:-:S00]  /*03c0*/  NOP ;  /* 0x0000000000007918 */ /* 0x000fc00000000000 */
[----:B------:R-:W-:-:S00]  /*03d0*/  NOP ;  /* 0x0000000000007918 */ /* 0x000fc00000000000 */
[----:B------:R-:W-:-:S00]  /*03e0*/  NOP ;  /* 0x0000000000007918 */ /* 0x000fc00000000000 */
[----:B------:R-:W-:-:S00]  /*03f0*/  NOP ;  /* 0x0000000000007918 */ /* 0x000fc00000000000 */
.L_x_1:


//--------------------- .nv.constant0.triton_poi_fused__native_batch_norm_legit_no_training_add_clone_mul_sigmoid_4 --------------------------
	.section	.nv.constant0.triton_poi_fused__native_batch_norm_legit_no_training_add_clone_mul_sigmoid_4,"a",@progbits
	.sectionflags	@""
	.align	4
.nv.constant0.triton_poi_fused__native_batch_norm_legit_no_training_add_clone_mul_sigmoid_4:
	.zero		572
